	.headerflags	@"EF_CUDA_TEXMODE_UNIFIED EF_CUDA_64BIT_ADDRESS EF_CUDA_ACCELERATORS EF_CUDA_SM90 EF_CUDA_VIRTUAL_SM(EF_CUDA_SM90)"
	.elftype	@"ET_EXEC"


//--------------------- .nv.info                  --------------------------
	.section	.nv.info,"",@"SHT_CUDA_INFO"
	.align	4


	//----- nvinfo : EIATTR_REGCOUNT
	.align		4
        /*0000*/ 	.byte	0x04, 0x2f
        /*0002*/ 	.short	(.L_3 - .L_2)
	.align		4
.L_2:
        /*0004*/ 	.word	index@(triton_poi_fused__native_batch_norm_legit_no_training_leaky_relu_8)
        /*0008*/ 	.word	0x00000024


	//----- nvinfo : EIATTR_MIN_STACK_SIZE
	.align		4
.L_3:
        /*000c*/ 	.byte	0x04, 0x12
        /*000e*/ 	.short	(.L_5 - .L_4)
	.align		4
.L_4:
        /*0010*/ 	.word	index@(triton_poi_fused__native_batch_norm_legit_no_training_leaky_relu_8)
        /*0014*/ 	.word	0x00000000


	//----- nvinfo : EIATTR_FRAME_SIZE
	.align		4
.L_5:
        /*0018*/ 	.byte	0x04, 0x11
        /*001a*/ 	.short	(.L_7 - .L_6)
	.align		4
.L_6:
        /*001c*/ 	.word	index@(triton_poi_fused__native_batch_norm_legit_no_training_leaky_relu_8)
        /*0020*/ 	.word	0x00000000


	//----- nvinfo : EIATTR_MIN_STACK_SIZE
	.align		4
.L_7:
        /*0024*/ 	.byte	0x04, 0x12
        /*0026*/ 	.short	(.L_9 - .L_8)
	.align		4
.L_8:
        /*0028*/ 	.word	index@(triton_poi_fused__native_batch_norm_legit_no_training_leaky_relu_8)
        /*002c*/ 	.word	0x00000000
.L_9:


//--------------------- .nv.info.triton_poi_fused__native_batch_norm_legit_no_training_leaky_relu_8 --------------------------
	.section	.nv.info.triton_poi_fused__native_batch_norm_legit_no_training_leaky_relu_8,"",@"SHT_CUDA_INFO"
	.sectionflags	@""
	.align	4


	//----- nvinfo : EIATTR_CUDA_API_VERSION
	.align		4
        /*0000*/ 	.byte	0x04, 0x37
        /*0002*/ 	.short	(.L_11 - .L_10)
.L_10:
        /*0004*/ 	.word	0x0000007c


	//----- nvinfo : EIATTR_KPARAM_INFO
	.align		4
.L_11:
        /*0008*/ 	.byte	0x04, 0x17
        /*000a*/ 	.short	(.L_13 - .L_12)
.L_12:
        /*000c*/ 	.word	0x00000000
        /*0010*/ 	.short	0x0006
        /*0012*/ 	.short	0x0030
        /*0014*/ 	.byte	0x00, 0xf0, 0x11, 0x00


	//----- nvinfo : EIATTR_KPARAM_INFO
	.align		4
.L_13:
        /*0018*/ 	.byte	0x04, 0x17
        /*001a*/ 	.short	(.L_15 - .L_14)
.L_14:
        /*001c*/ 	.word	0x00000000
        /*0020*/ 	.short	0x0005
        /*0022*/ 	.short	0x0028
        /*0024*/ 	.byte	0x00, 0xf4, 0x21, 0x00


	//----- nvinfo : EIATTR_KPARAM_INFO
	.align		4
.L_15:
        /*0028*/ 	.byte	0x04, 0x17
        /*002a*/ 	.short	(.L_17 - .L_16)
.L_16:
        /*002c*/ 	.word	0x00000000
        /*0030*/ 	.short	0x0004
        /*0032*/ 	.short	0x0020
        /*0034*/ 	.byte	0x00, 0xf4, 0x21, 0x00


	//----- nvinfo : EIATTR_KPARAM_INFO
	.align		4
.L_17:
        /*0038*/ 	.byte	0x04, 0x17
        /*003a*/ 	.short	(.L_19 - .L_18)
.L_18:
        /*003c*/ 	.word	0x00000000
        /*0040*/ 	.short	0x0003
        /*0042*/ 	.short	0x0018
        /*0044*/ 	.byte	0x00, 0xf4, 0x21, 0x00


	//----- nvinfo : EIATTR_KPARAM_INFO
	.align		4
.L_19:
        /*0048*/ 	.byte	0x04, 0x17
        /*004a*/ 	.short	(.L_21 - .L_20)
.L_20:
        /*004c*/ 	.word	0x00000000
        /*0050*/ 	.short	0x0002
        /*0052*/ 	.short	0x0010
        /*0054*/ 	.byte	0x00, 0xf4, 0x21, 0x00


	//----- nvinfo : EIATTR_KPARAM_INFO
	.align		4
.L_21:
        /*0058*/ 	.byte	0x04, 0x17
        /*005a*/ 	.short	(.L_23 - .L_22)
.L_22:
        /*005c*/ 	.word	0x00000000
        /*0060*/ 	.short	0x0001
        /*0062*/ 	.short	0x0008
        /*0064*/ 	.byte	0x00, 0xf4, 0x21, 0x00


	//----- nvinfo : EIATTR_KPARAM_INFO
	.align		4
.L_23:
        /*0068*/ 	.byte	0x04, 0x17
        /*006a*/ 	.short	(.L_25 - .L_24)
.L_24:
        /*006c*/ 	.word	0x00000000
        /*0070*/ 	.short	0x0000
        /*0072*/ 	.short	0x0000
        /*0074*/ 	.byte	0x00, 0xf4, 0x21, 0x00


	//----- nvinfo : EIATTR_SPARSE_MMA_MASK
	.align		4
.L_25:
        /*0078*/ 	.byte	0x03, 0x50
        /*007a*/ 	.short	0x0000


	//----- nvinfo : EIATTR_MAXREG_COUNT
	.align		4
        /*007c*/ 	.byte	0x03, 0x1b
        /*007e*/ 	.short	0x00ff


	//----- nvinfo : EIATTR_EXIT_INSTR_OFFSETS
	.align		4
        /*0080*/ 	.byte	0x04, 0x1c
        /*0082*/ 	.short	(.L_27 - .L_26)


	//   ....[0]....
.L_26:
        /*0084*/ 	.word	0x00000b30


	//   ....[1]....
        /*0088*/ 	.word	0x00000b50


	//----- nvinfo : EIATTR_REQNTID
	.align		4
.L_27:
        /*008c*/ 	.byte	0x04, 0x10
        /*008e*/ 	.short	(.L_29 - .L_28)
.L_28:
        /*0090*/ 	.word	0x00000080
        /*0094*/ 	.word	0x00000001
        /*0098*/ 	.word	0x00000001


	//----- nvinfo : EIATTR_CBANK_PARAM_SIZE
	.align		4
.L_29:
        /*009c*/ 	.byte	0x03, 0x19
        /*009e*/ 	.short	0x0034


	//----- nvinfo : EIATTR_PARAM_CBANK
	.align		4
        /*00a0*/ 	.byte	0x04, 0x0a
        /*00a2*/ 	.short	(.L_31 - .L_30)
	.align		4
.L_30:
        /*00a4*/ 	.word	index@(.nv.constant0.triton_poi_fused__native_batch_norm_legit_no_training_leaky_relu_8)
        /*00a8*/ 	.short	0x0210
        /*00aa*/ 	.short	0x0034


	//----- nvinfo : EIATTR_SW_WAR
	.align		4
.L_31:
        /*00ac*/ 	.byte	0x04, 0x36
        /*00ae*/ 	.short	(.L_33 - .L_32)
.L_32:
        /*00b0*/ 	.word	0x00000008
.L_33:


//--------------------- .nv.callgraph             --------------------------
	.section	.nv.callgraph,"",@"SHT_CUDA_CALLGRAPH"
	.align	4
	.sectionentsize	8
	.align		4
        /*0000*/ 	.word	0x00000000
	.align		4
        /*0004*/ 	.word	0xffffffff
	.align		4
        /*0008*/ 	.word	0x00000000
	.align		4
        /*000c*/ 	.word	0xfffffffe
	.align		4
        /*0010*/ 	.word	0x00000000
	.align		4
        /*0014*/ 	.word	0xfffffffd
	.align		4
        /*0018*/ 	.word	0x00000000
	.align		4
        /*001c*/ 	.word	0xfffffffc


//--------------------- .nv.constant4             --------------------------
	.section	.nv.constant4,"a",@progbits
	.align	8
	.align		8
.nv.constant4:
        /*0000*/ 	.dword	_$_str
	.align		8
        /*0008*/ 	.dword	_$_str_$_2


//--------------------- .text.triton_poi_fused__native_batch_norm_legit_no_training_leaky_relu_8 --------------------------
	.section	.text.triton_poi_fused__native_batch_norm_legit_no_training_leaky_relu_8,"ax",@progbits
	.align	128
        .global         triton_poi_fused__native_batch_norm_legit_no_training_leaky_relu_8
        .type           triton_poi_fused__native_batch_norm_legit_no_training_leaky_relu_8,@function
        .size           triton_poi_fused__native_batch_norm_legit_no_training_leaky_relu_8,(.L_x_1 - triton_poi_fused__native_batch_norm_legit_no_training_leaky_relu_8)
        .other          triton_poi_fused__native_batch_norm_legit_no_training_leaky_relu_8,@"STO_CUDA_ENTRY STV_DEFAULT"
triton_poi_fused__native_batch_norm_legit_no_training_leaky_relu_8:
.text.triton_poi_fused__native_batch_norm_legit_no_training_leaky_relu_8:
[----:B------:R-:W0:Y:S02]  /*0000*/  LDC R1, c[0x0][0x28] ;  /* 0x00000a00ff017b82 */ /* 0x000e240000000800 */
[----:B------:R-:W1:Y:S01]  /*0010*/  S2R R0, SR_TID.X ;  /* 0x0000000000007919 */ /* 0x000e620000002100 */
[----:B------:R-:W2:Y:S01]  /*0020*/  LDC.64 R28, c[0x0][0x228] ;  /* 0x00008a00ff1c7b82 */ /* 0x000ea20000000a00 */
[----:B------:R-:W3:Y:S07]  /*0030*/  S2R R3, SR_CTAID.X ;  /* 0x0000000000037919 */ /* 0x000eee0000002500 */
[----:B------:R-:W4:Y:S01]  /*0040*/  LDC.64 R32, c[0x0][0x218] ;  /* 0x00008600ff207b82 */ /* 0x000f220000000a00 */
[----:B------:R-:W-:Y:S01]  /*0050*/  ULDC.64 UR4, c[0x0][0x208] ;  /* 0x0000820000047ab9 */ /* 0x000fe20000000a00 */
[----:B------:R-:W-:-:S02]  /*0060*/  CS2R R4, SRZ ;  /* 0x0000000000047805 */ /* 0x000fc4000001ff00 */
[----:B------:R-:W-:Y:S02]  /*0070*/  CS2R R6, SRZ ;  /* 0x0000000000067805 */ /* 0x000fe4000001ff00 */
[----:B------:R-:W-:Y:S02]  /*0080*/  CS2R R8, SRZ ;  /* 0x0000000000087805 */ /* 0x000fe4000001ff00 */
[----:B------:R-:W-:Y:S01]  /*0090*/  CS2R R10, SRZ ;  /* 0x00000000000a7805 */ /* 0x000fe2000001ff00 */
[----:B------:R-:W5:Y:S01]  /*00a0*/  LDC.64 R30, c[0x0][0x220] ;  /* 0x00008800ff1e7b82 */ /* 0x000f620000000a00 */
[----:B-1----:R-:W-:-:S04]  /*00b0*/  SHF.L.U32 R0, R0, 0x2, RZ ;  /* 0x0000000200007819 */ /* 0x002fc800000006ff */
[----:B------:R-:W-:Y:S02]  /*00c0*/  LOP3.LUT R0, R0, 0x1fc, RZ, 0xc0, !PT ;  /* 0x000001fc00007812 */ /* 0x000fe400078ec0ff */
[----:B---3--:R-:W-:Y:S02]  /*00d0*/  SHF.R.S32.HI R2, RZ, 0x15, R3 ;  /* 0x00000015ff027819 */ /* 0x008fe40000011403 */
[----:B------:R-:W-:Y:S02]  /*00e0*/  LEA R0, R3, R0, 0xa ;  /* 0x0000000003007211 */ /* 0x000fe400078e50ff */
[----:B------:R-:W-:Y:S02]  /*00f0*/  SGXT R3, R2, 0x1 ;  /* 0x000000010203781a */ /* 0x000fe40000000200 */
[----:B------:R-:W-:Y:S02]  /*0100*/  ISETP.GE.AND P1, PT, R0, 0x110400, PT ;  /* 0x001104000000780c */ /* 0x000fe40003f26270 */
[----:B------:R-:W-:-:S02]  /*0110*/  CS2R R12, SRZ ;  /* 0x00000000000c7805 */ /* 0x000fc4000001ff00 */
[----:B------:R-:W-:Y:S02]  /*0120*/  LEA.HI R3, R3, R0, RZ, 0x8 ;  /* 0x0000000003037211 */ /* 0x000fe400078f40ff */
[----:B------:R-:W-:Y:S01]  /*0130*/  CS2R R14, SRZ ;  /* 0x00000000000e7805 */ /* 0x000fe2000001ff00 */
[----:B----4-:R-:W-:Y:S01]  /*0140*/  IMAD.WIDE R32, R0, 0x4, R32 ;  /* 0x0000000400207825 */ /* 0x010fe200078e0220 */
[----:B------:R-:W-:-:S04]  /*0150*/  LOP3.LUT R3, R3, 0xffffff00, RZ, 0xc0, !PT ;  /* 0xffffff0003037812 */ /* 0x000fc800078ec0ff */
[----:B------:R-:W-:Y:S01]  /*0160*/  IADD3 R3, R0, -R3, RZ ;  /* 0x8000000300037210 */ /* 0x000fe20007ffe0ff */
[----:B------:R-:W3:Y:S04]  /*0170*/  @!P1 LDG.E.128 R4, desc[UR4][R32.64] ;  /* 0x0000000420049981 */ /* 0x000ee8000c1e1d00 */
[----:B--2---:R-:W-:-:S04]  /*0180*/  IMAD.WIDE R28, R3, 0x4, R28 ;  /* 0x00000004031c7825 */ /* 0x004fc800078e021c */
[----:B-----5:R-:W-:Y:S01]  /*0190*/  IMAD.WIDE R30, R3, 0x4, R30 ;  /* 0x00000004031e7825 */ /* 0x020fe200078e021e */
[----:B------:R-:W2:Y:S04]  /*01a0*/  @!P1 LDG.E.EL.128 R12, desc[UR4][R28.64] ;  /* 0x000000041c0c9981 */ /* 0x000ea8000c2e1d00 */
[----:B------:R-:W3:Y:S01]  /*01b0*/  @!P1 LDG.E.EL.128 R8, desc[UR4][R30.64] ;  /* 0x000000041e089981 */ /* 0x000ee2000c2e1d00 */
[----:B------:R-:W-:-:S04]  /*01c0*/  IADD3 R2, R0, 0x200, RZ ;  /* 0x0000020000027810 */ /* 0x000fc80007ffe0ff */
[----:B------:R-:W-:Y:S02]  /*01d0*/  ISETP.GE.AND P0, PT, R2, 0x110400, PT ;  /* 0x001104000200780c */ /* 0x000fe40003f06270 */
[----:B------:R-:W-:Y:S02]  /*01e0*/  CS2R R24, SRZ ;  /* 0x0000000000187805 */ /* 0x000fe4000001ff00 */
[----:B------:R-:W-:Y:S02]  /*01f0*/  CS2R R26, SRZ ;  /* 0x00000000001a7805 */ /* 0x000fe4000001ff00 */
[----:B------:R-:W-:Y:S02]  /*0200*/  CS2R R16, SRZ ;  /* 0x0000000000107805 */ /* 0x000fe4000001ff00 */
[----:B------:R-:W-:Y:S02]  /*0210*/  CS2R R18, SRZ ;  /* 0x0000000000127805 */ /* 0x000fe4000001ff00 */
[----:B------:R-:W-:-:S02]  /*0220*/  CS2R R20, SRZ ;  /* 0x0000000000147805 */ /* 0x000fc4000001ff00 */
[----:B------:R-:W-:Y:S01]  /*0230*/  CS2R R22, SRZ ;  /* 0x0000000000167805 */ /* 0x000fe2000001ff00 */
[----:B------:R-:W4:Y:S04]  /*0240*/  @!P0 LDG.E.EL.128 R24, desc[UR4][R28.64] ;  /* 0x000000041c188981 */ /* 0x000f28000c2e1d00 */
[----:B------:R-:W5:Y:S04]  /*0250*/  @!P0 LDG.E.128 R16, desc[UR4][R32.64+0x800] ;  /* 0x0008000420108981 */ /* 0x000f68000c1e1d00 */
[----:B------:R1:W5:Y:S01]  /*0260*/  @!P0 LDG.E.EL.128 R20, desc[UR4][R30.64] ;  /* 0x000000041e148981 */ /* 0x000362000c2e1d00 */
[----:B------:R-:W-:Y:S01]  /*0270*/  HFMA2.MMA R2, -RZ, RZ, 1.625, 0 ;  /* 0x3e800000ff027435 */ /* 0x000fe200000001ff */
[----:B-1----:R-:W1:Y:S02]  /*0280*/  LDC.64 R30, c[0x0][0x238] ;  /* 0x00008e00ff1e7b82 */ /* 0x002e640000000a00 */
[----:B-1----:R-:W-:-:S04]  /*0290*/  IMAD.WIDE R30, R3, 0x4, R30 ;  /* 0x00000004031e7825 */ /* 0x002fc800078e021e */
[----:B--2---:R-:W-:Y:S01]  /*02a0*/  FADD R12, R12, 9.9999997473787516356e-06 ;  /* 0x3727c5ac0c0c7421 */ /* 0x004fe20000000000 */
[----:B---3--:R-:W-:-:S05]  /*02b0*/  FADD R5, -R9, R5 ;  /* 0x0000000509057221 */ /* 0x008fca0000000100 */
[----:B------:R-:W1:Y:S01]  /*02c0*/  MUFU.SQRT R12, R12 ;  /* 0x0000000c000c7308 */ /* 0x000e620000002000 */
[----:B------:R-:W-:Y:S01]  /*02d0*/  FADD R9, R13, 9.9999997473787516356e-06 ;  /* 0x3727c5ac0d097421 */ /* 0x000fe20000000000 */
[----:B------:R-:W-:Y:S01]  /*02e0*/  FADD R4, -R8, R4 ;  /* 0x0000000408047221 */ /* 0x000fe20000000100 */
[----:B------:R-:W-:Y:S01]  /*02f0*/  FADD R8, R14, 9.9999997473787516356e-06 ;  /* 0x3727c5ac0e087421 */ /* 0x000fe20000000000 */
[----:B------:R-:W-:-:S04]  /*0300*/  FADD R13, R15, 9.9999997473787516356e-06 ;  /* 0x3727c5ac0f0d7421 */ /* 0x000fc80000000000 */
[----:B------:R-:W2:Y:S01]  /*0310*/  MUFU.SQRT R9, R9 ;  /* 0x0000000900097308 */ /* 0x000ea20000002000 */
[----:B-1----:R-:W-:-:S07]  /*0320*/  FSETP.GT.AND P5, PT, R12, 8.50705917302346158658e+37, PT ;  /* 0x7e8000000c00780b */ /* 0x002fce0003fa4000 */
[----:B------:R-:W1:Y:S01]  /*0330*/  MUFU.SQRT R8, R8 ;  /* 0x0000000800087308 */ /* 0x000e620000002000 */
[----:B------:R-:W-:-:S07]  /*0340*/  FSETP.GEU.AND P2, PT, R12, 1.175494350822287508e-38, PT ;  /* 0x008000000c00780b */ /* 0x000fce0003f4e000 */
[----:B------:R-:W3:Y:S01]  /*0350*/  MUFU.SQRT R13, R13 ;  /* 0x0000000d000d7308 */ /* 0x000ee20000002000 */
[----:B--2---:R-:W-:Y:S01]  /*0360*/  FSETP.GT.AND P3, PT, R9, 8.50705917302346158658e+37, PT ;  /* 0x7e8000000900780b */ /* 0x004fe20003f64000 */
[----:B------:R-:W-:Y:S01]  /*0370*/  FADD R7, -R11, R7 ;  /* 0x000000070b077221 */ /* 0x000fe20000000100 */
[----:B------:R-:W-:Y:S01]  /*0380*/  FSEL R11, R2, 1, P5 ;  /* 0x3f800000020b7808 */ /* 0x000fe20002800000 */
[----:B----4-:R-:W-:Y:S01]  /*0390*/  FADD R25, R25, 9.9999997473787516356e-06 ;  /* 0x3727c5ac19197421 */ /* 0x010fe20000000000 */
[----:B------:R-:W-:Y:S01]  /*03a0*/  @P5 FMUL R12, R12, 0.25 ;  /* 0x3e8000000c0c5820 */ /* 0x000fe20000400000 */
[----:B-1----:R-:W-:Y:S02]  /*03b0*/  FSETP.GT.AND P6, PT, R8, 8.50705917302346158658e+37, PT ;  /* 0x7e8000000800780b */ /* 0x002fe40003fc4000 */
[----:B------:R-:W1:Y:S01]  /*03c0*/  MUFU.SQRT R14, R25 ;  /* 0x00000019000e7308 */ /* 0x000e620000002000 */
[----:B------:R-:W-:Y:S01]  /*03d0*/  @!P2 FMUL R12, R12, 16777216 ;  /* 0x4b8000000c0ca820 */ /* 0x000fe20000400000 */
[----:B------:R-:W-:Y:S01]  /*03e0*/  @!P2 FMUL R11, R11, 16777216 ;  /* 0x4b8000000b0ba820 */ /* 0x000fe20000400000 */
[----:B------:R-:W-:Y:S01]  /*03f0*/  FADD R24, R24, 9.9999997473787516356e-06 ;  /* 0x3727c5ac18187421 */ /* 0x000fe20000000000 */
[----:B------:R-:W-:Y:S01]  /*0400*/  FSETP.GEU.AND P5, PT, R8, 1.175494350822287508e-38, PT ;  /* 0x008000000800780b */ /* 0x000fe20003fae000 */
[----:B-----5:R-:W-:Y:S01]  /*0410*/  FADD R20, -R20, R16 ;  /* 0x0000001014147221 */ /* 0x020fe20000000100 */
[----:B---3--:R-:W-:-:S02]  /*0420*/  FSETP.GT.AND P2, PT, R13, 8.50705917302346158658e+37, PT ;  /* 0x7e8000000d00780b */ /* 0x008fc40003f44000 */
[C---:B------:R-:W-:Y:S01]  /*0430*/  FSETP.GEU.AND P4, PT, R9.reuse, 1.175494350822287508e-38, PT ;  /* 0x008000000900780b */ /* 0x040fe20003f8e000 */
[----:B------:R-:W-:Y:S01]  /*0440*/  @P3 FMUL R9, R9, 0.25 ;  /* 0x3e80000009093820 */ /* 0x000fe20000400000 */
[----:B------:R-:W-:Y:S01]  /*0450*/  FSEL R16, R2, 1, P3 ;  /* 0x3f80000002107808 */ /* 0x000fe20001800000 */
[----:B------:R2:W3:Y:S01]  /*0460*/  MUFU.SQRT R15, R24 ;  /* 0x00000018000f7308 */ /* 0x0004e20000002000 */
[----:B------:R-:W-:Y:S01]  /*0470*/  FSETP.GEU.AND P3, PT, R13, 1.175494350822287508e-38, PT ;  /* 0x008000000d00780b */ /* 0x000fe20003f6e000 */
[----:B------:R-:W-:Y:S01]  /*0480*/  @P6 FMUL R8, R8, 0.25 ;  /* 0x3e80000008086820 */ /* 0x000fe20000400000 */
[----:B------:R-:W-:Y:S01]  /*0490*/  FADD R27, R27, 9.9999997473787516356e-06 ;  /* 0x3727c5ac1b1b7421 */ /* 0x000fe20000000000 */
[----:B------:R-:W-:Y:S01]  /*04a0*/  FADD R6, -R10, R6 ;  /* 0x000000060a067221 */ /* 0x000fe20000000100 */
[----:B--2---:R-:W-:Y:S01]  /*04b0*/  FSEL R24, R2, 1, P6 ;  /* 0x3f80000002187808 */ /* 0x004fe20003000000 */
[----:B------:R-:W-:Y:S02]  /*04c0*/  @!P5 FMUL R8, R8, 16777216 ;  /* 0x4b8000000808d820 */ /* 0x000fe40000400000 */
[----:B------:R-:W-:Y:S01]  /*04d0*/  @P2 FMUL R13, R13, 0.25 ;  /* 0x3e8000000d0d2820 */ /* 0x000fe20000400000 */
[----:B------:R-:W2:Y:S01]  /*04e0*/  MUFU.SQRT R10, R27 ;  /* 0x0000001b000a7308 */ /* 0x000ea20000002000 */
[----:B------:R-:W-:Y:S01]  /*04f0*/  @!P5 FMUL R24, R24, 16777216 ;  /* 0x4b8000001818d820 */ /* 0x000fe20000400000 */
[----:B-1----:R-:W-:-:S03]  /*0500*/  FSETP.GT.AND P5, PT, R14, 8.50705917302346158658e+37, PT ;  /* 0x7e8000000e00780b */ /* 0x002fc60003fa4000 */
[----:B------:R-:W-:Y:S01]  /*0510*/  @!P3 FMUL R13, R13, 16777216 ;  /* 0x4b8000000d0db820 */ /* 0x000fe20000400000 */
[----:B------:R-:W-:Y:S01]  /*0520*/  FSEL R25, R2, 1, P2 ;  /* 0x3f80000002197808 */ /* 0x000fe20001000000 */
[----:B------:R-:W-:Y:S01]  /*0530*/  @!P4 FMUL R9, R9, 16777216 ;  /* 0x4b8000000909c820 */ /* 0x000fe20000400000 */
[----:B------:R-:W-:Y:S01]  /*0540*/  @!P4 FMUL R16, R16, 16777216 ;  /* 0x4b8000001010c820 */ /* 0x000fe20000400000 */
[----:B------:R-:W-:Y:S01]  /*0550*/  FSETP.GEU.AND P2, PT, R14, 1.175494350822287508e-38, PT ;  /* 0x008000000e00780b */ /* 0x000fe20003f4e000 */
[----:B------:R-:W1:Y:S01]  /*0560*/  MUFU.RCP R29, R8 ;  /* 0x00000008001d7308 */ /* 0x000e620000001000 */
[----:B---3--:R-:W-:Y:S01]  /*0570*/  FSETP.GT.AND P4, PT, R15, 8.50705917302346158658e+37, PT ;  /* 0x7e8000000f00780b */ /* 0x008fe20003f84000 */
[----:B------:R-:W-:-:S06]  /*0580*/  FADD R21, -R21, R17 ;  /* 0x0000001115157221 */ /* 0x000fcc0000000100 */
[----:B------:R-:W3:Y:S01]  /*0590*/  MUFU.RCP R28, R13 ;  /* 0x0000000d001c7308 */ /* 0x000ee20000001000 */
[----:B------:R-:W-:Y:S01]  /*05a0*/  @P5 FMUL R14, R14, 0.25 ;  /* 0x3e8000000e0e5820 */ /* 0x000fe20000400000 */
[----:B------:R-:W-:-:S06]  /*05b0*/  @!P3 FMUL R25, R25, 16777216 ;  /* 0x4b8000001919b820 */ /* 0x000fcc0000400000 */
[----:B------:R-:W4:Y:S01]  /*05c0*/  MUFU.RCP R12, R12 ;  /* 0x0000000c000c7308 */ /* 0x000f220000001000 */
[----:B--2---:R-:W-:-:S07]  /*05d0*/  FSETP.GT.AND P3, PT, R10, 8.50705917302346158658e+37, PT ;  /* 0x7e8000000a00780b */ /* 0x004fce0003f64000 */
[----:B------:R2:W5:Y:S01]  /*05e0*/  MUFU.RCP R17, R9 ;  /* 0x0000000900117308 */ /* 0x0005620000001000 */
[----:B------:R-:W-:Y:S01]  /*05f0*/  FADD R22, -R22, R18 ;  /* 0x0000001216167221 */ /* 0x000fe20000000100 */
[C---:B------:R-:W-:Y:S01]  /*0600*/  FSETP.GEU.AND P6, PT, R15.reuse, 1.175494350822287508e-38, PT ;  /* 0x008000000f00780b */ /* 0x040fe20003fce000 */
[----:B------:R-:W-:Y:S01]  /*0610*/  @!P2 FMUL R14, R14, 16777216 ;  /* 0x4b8000000e0ea820 */ /* 0x000fe20000400000 */
[----:B--2---:R-:W2:Y:S01]  /*0620*/  LDC.64 R8, c[0x0][0x230] ;  /* 0x00008c00ff087b82 */ /* 0x004ea20000000a00 */
[----:B------:R-:W-:Y:S01]  /*0630*/  @P4 FMUL R15, R15, 0.25 ;  /* 0x3e8000000f0f4820 */ /* 0x000fe20000400000 */
[----:B------:R-:W-:Y:S01]  /*0640*/  FSEL R18, R2, 1, P4 ;  /* 0x3f80000002127808 */ /* 0x000fe20002000000 */
[----:B------:R-:W-:Y:S01]  /*0650*/  FADD R27, -R23, R19 ;  /* 0x00000013171b7221 */ /* 0x000fe20000000100 */
[----:B------:R-:W-:Y:S01]  /*0660*/  FSETP.GEU.AND P4, PT, R10, 1.175494350822287508e-38, PT ;  /* 0x008000000a00780b */ /* 0x000fe20003f8e000 */
[----:B-1----:R-:W-:Y:S01]  /*0670*/  FMUL R19, R29, R24 ;  /* 0x000000181d137220 */ /* 0x002fe20000400000 */
[----:B---3--:R-:W-:Y:S01]  /*0680*/  FMUL R32, R28, R25 ;  /* 0x000000191c207220 */ /* 0x008fe20000400000 */
[----:B------:R-:W1:Y:S01]  /*0690*/  MUFU.RCP R24, R14 ;  /* 0x0000000e00187308 */ /* 0x000e620000001000 */
[----:B----4-:R-:W-:Y:S01]  /*06a0*/  FMUL R11, R12, R11 ;  /* 0x0000000b0c0b7220 */ /* 0x010fe20000400000 */
[----:B-----5:R-:W-:Y:S01]  /*06b0*/  FMUL R12, R17, R16 ;  /* 0x00000010110c7220 */ /* 0x020fe20000400000 */
[----:B------:R-:W-:Y:S01]  /*06c0*/  FMUL R16, R32, R7 ;  /* 0x0000000720107220 */ /* 0x000fe20000400000 */
[----:B------:R-:W-:Y:S01]  /*06d0*/  FSEL R7, R2, 1, P5 ;  /* 0x3f80000002077808 */ /* 0x000fe20002800000 */
[----:B------:R-:W-:-:S04]  /*06e0*/  @P3 FMUL R10, R10, 0.25 ;  /* 0x3e8000000a0a3820 */ /* 0x000fc80000400000 */
[----:B------:R-:W-:Y:S01]  /*06f0*/  @!P2 FMUL R7, R7, 16777216 ;  /* 0x4b8000000707a820 */ /* 0x000fe20000400000 */
[----:B------:R-:W-:Y:S01]  /*0700*/  @!P4 FMUL R10, R10, 16777216 ;  /* 0x4b8000000a0ac820 */ /* 0x000fe20000400000 */
[----:B------:R-:W-:Y:S01]  /*0710*/  FMUL R13, R19, R6 ;  /* 0x00000006130d7220 */ /* 0x000fe20000400000 */
[----:B------:R-:W-:Y:S01]  /*0720*/  FMUL R12, R12, R5 ;  /* 0x000000050c0c7220 */ /* 0x000fe20000400000 */
[----:B------:R-:W-:Y:S01]  /*0730*/  FMUL R25, R11, R4 ;  /* 0x000000040b197220 */ /* 0x000fe20000400000 */
[----:B------:R3:W4:Y:S01]  /*0740*/  MUFU.RCP R28, R10 ;  /* 0x0000000a001c7308 */ /* 0x0007220000001000 */
[----:B-1----:R-:W-:Y:S01]  /*0750*/  FMUL R24, R24, R7 ;  /* 0x0000000718187220 */ /* 0x002fe20000400000 */
[----:B------:R-:W-:Y:S01]  /*0760*/  CS2R R4, SRZ ;  /* 0x0000000000047805 */ /* 0x000fe2000001ff00 */
[----:B--2---:R-:W-:Y:S01]  /*0770*/  IMAD.WIDE R32, R3, 0x4, R8 ;  /* 0x0000000403207825 */ /* 0x004fe200078e0208 */
[----:B------:R-:W-:Y:S02]  /*0780*/  CS2R R6, SRZ ;  /* 0x0000000000067805 */ /* 0x000fe4000001ff00 */
[----:B------:R-:W-:-:S02]  /*0790*/  CS2R R8, SRZ ;  /* 0x0000000000087805 */ /* 0x000fc4000001ff00 */
[----:B---3--:R-:W-:Y:S02]  /*07a0*/  CS2R R10, SRZ ;  /* 0x00000000000a7805 */ /* 0x008fe4000001ff00 */
[----:B------:R-:W2:Y:S04]  /*07b0*/  @!P1 LDG.E.EL.128 R4, desc[UR4][R32.64] ;  /* 0x0000000420049981 */ /* 0x000ea8000c2e1d00 */
[----:B------:R-:W2:Y:S01]  /*07c0*/  @!P1 LDG.E.EL.128 R8, desc[UR4][R30.64] ;  /* 0x000000041e089981 */ /* 0x000ea2000c2e1d00 */
[----:B------:R-:W-:-:S06]  /*07d0*/  @!P6 FMUL R15, R15, 16777216 ;  /* 0x4b8000000f0fe820 */ /* 0x000fcc0000400000 */
[----:B------:R-:W1:Y:S01]  /*07e0*/  MUFU.RCP R15, R15 ;  /* 0x0000000f000f7308 */ /* 0x000e620000001000 */
[----:B------:R-:W-:Y:S01]  /*07f0*/  FSEL R17, R2, 1, P3 ;  /* 0x3f80000002117808 */ /* 0x000fe20001800000 */
[----:B------:R-:W-:-:S04]  /*0800*/  @!P6 FMUL R18, R18, 16777216 ;  /* 0x4b8000001212e820 */ /* 0x000fc80000400000 */
[----:B------:R-:W-:-:S04]  /*0810*/  @!P4 FMUL R17, R17, 16777216 ;  /* 0x4b8000001111c820 */ /* 0x000fc80000400000 */
[----:B----4-:R-:W-:Y:S01]  /*0820*/  FMUL R28, R28, R17 ;  /* 0x000000111c1c7220 */ /* 0x010fe20000400000 */
[----:B-1----:R-:W-:Y:S01]  /*0830*/  FMUL R23, R15, R18 ;  /* 0x000000120f177220 */ /* 0x002fe20000400000 */
[----:B------:R-:W-:Y:S02]  /*0840*/  CS2R R14, SRZ ;  /* 0x00000000000e7805 */ /* 0x000fe4000001ff00 */
[----:B------:R-:W-:Y:S01]  /*0850*/  CS2R R18, SRZ ;  /* 0x0000000000127805 */ /* 0x000fe2000001ff00 */
[----:B------:R-:W-:Y:S01]  /*0860*/  FADD R26, R26, 9.9999997473787516356e-06 ;  /* 0x3727c5ac1a1a7421 */ /* 0x000fe20000000000 */
[----:B--2---:R-:W-:Y:S01]  /*0870*/  FFMA R5, R12, R5, R9 ;  /* 0x000000050c057223 */ /* 0x004fe20000000009 */
[----:B------:R-:W-:Y:S01]  /*0880*/  FFMA R6, R13, R6, R10 ;  /* 0x000000060d067223 */ /* 0x000fe2000000000a */
[----:B------:R-:W-:Y:S01]  /*0890*/  FFMA R7, R16, R7, R11 ;  /* 0x0000000710077223 */ /* 0x000fe2000000000b */
[----:B------:R-:W-:Y:S02]  /*08a0*/  CS2R R12, SRZ ;  /* 0x00000000000c7805 */ /* 0x000fe4000001ff00 */
[----:B------:R-:W-:-:S04]  /*08b0*/  CS2R R16, SRZ ;  /* 0x0000000000107805 */ /* 0x000fc8000001ff00 */
[----:B------:R-:W2:Y:S04]  /*08c0*/  @!P0 LDG.E.EL.128 R12, desc[UR4][R32.64] ;  /* 0x00000004200c8981 */ /* 0x000ea8000c2e1d00 */
[----:B------:R-:W2:Y:S01]  /*08d0*/  @!P0 LDG.E.EL.128 R16, desc[UR4][R30.64] ;  /* 0x000000041e108981 */ /* 0x000ea2000c2e1d00 */
[----:B------:R-:W1:Y:S02]  /*08e0*/  MUFU.SQRT R9, R26 ;  /* 0x0000001a00097308 */ /* 0x000e640000002000 */
[C---:B-1----:R-:W-:Y:S02]  /*08f0*/  FSETP.GT.AND P2, PT, R9.reuse, 8.50705917302346158658e+37, PT ;  /* 0x7e8000000900780b */ /* 0x042fe40003f44000 */
[----:B------:R-:W-:-:S11]  /*0900*/  FSETP.GEU.AND P3, PT, R9, 1.175494350822287508e-38, PT ;  /* 0x008000000900780b */ /* 0x000fd60003f6e000 */
[----:B------:R-:W-:-:S04]  /*0910*/  @P2 FMUL R9, R9, 0.25 ;  /* 0x3e80000009092820 */ /* 0x000fc80000400000 */
[----:B------:R-:W-:Y:S01]  /*0920*/  @!P3 FMUL R9, R9, 16777216 ;  /* 0x4b8000000909b820 */ /* 0x000fe20000400000 */
[----:B------:R-:W-:-:S05]  /*0930*/  FSEL R2, R2, 1, P2 ;  /* 0x3f80000002027808 */ /* 0x000fca0001000000 */
[----:B------:R-:W1:Y:S01]  /*0940*/  MUFU.RCP R9, R9 ;  /* 0x0000000900097308 */ /* 0x000e620000001000 */
[----:B------:R-:W-:Y:S01]  /*0950*/  @!P3 FMUL R2, R2, 16777216 ;  /* 0x4b8000000202b820 */ /* 0x000fe20000400000 */
[----:B------:R-:W-:Y:S01]  /*0960*/  FSETP.GT.AND P5, PT, R7, RZ, PT ;  /* 0x000000ff0700720b */ /* 0x000fe20003fa4000 */
[----:B------:R-:W-:Y:S01]  /*0970*/  FFMA R4, R25, R4, R8 ;  /* 0x0000000419047223 */ /* 0x000fe20000000008 */
[----:B------:R-:W-:Y:S02]  /*0980*/  FSETP.GT.AND P6, PT, R6, RZ, PT ;  /* 0x000000ff0600720b */ /* 0x000fe40003fc4000 */
[----:B------:R-:W-:Y:S01]  /*0990*/  FSETP.GT.AND P2, PT, R5, RZ, PT ;  /* 0x000000ff0500720b */ /* 0x000fe20003f44000 */
[----:B-1----:R-:W-:Y:S02]  /*09a0*/  FMUL R11, R9, R2 ;  /* 0x00000002090b7220 */ /* 0x002fe40000400000 */
[----:B------:R-:W1:Y:S01]  /*09b0*/  LDC.64 R2, c[0x0][0x210] ;  /* 0x00008400ff027b82 */ /* 0x000e620000000a00 */
[----:B------:R-:W-:Y:S01]  /*09c0*/  FMUL R28, R28, R27 ;  /* 0x0000001b1c1c7220 */ /* 0x000fe20000400000 */
[----:B------:R-:W-:Y:S01]  /*09d0*/  FMUL R11, R11, R22 ;  /* 0x000000160b0b7220 */ /* 0x000fe20000400000 */
[----:B------:R-:W-:Y:S01]  /*09e0*/  FMUL R24, R24, R21 ;  /* 0x0000001518187220 */ /* 0x000fe20000400000 */
[----:B------:R-:W-:Y:S01]  /*09f0*/  FMUL R23, R23, R20 ;  /* 0x0000001417177220 */ /* 0x000fe20000400000 */
[----:B------:R-:W-:Y:S01]  /*0a00*/  FSETP.GT.AND P3, PT, R4, RZ, PT ;  /* 0x000000ff0400720b */ /* 0x000fe20003f64000 */
[----:B------:R-:W-:-:S02]  /*0a10*/  @!P5 FMUL R7, R7, 0.10000000149011611938 ;  /* 0x3dcccccd0707d820 */ /* 0x000fc40000400000 */
[----:B------:R-:W-:Y:S02]  /*0a20*/  @!P6 FMUL R6, R6, 0.10000000149011611938 ;  /* 0x3dcccccd0606e820 */ /* 0x000fe40000400000 */
[----:B------:R-:W-:-:S08]  /*0a30*/  @!P2 FMUL R5, R5, 0.10000000149011611938 ;  /* 0x3dcccccd0505a820 */ /* 0x000fd00000400000 */
[----:B------:R-:W-:Y:S01]  /*0a40*/  @!P3 FMUL R4, R4, 0.10000000149011611938 ;  /* 0x3dcccccd0404b820 */ /* 0x000fe20000400000 */
[----:B-1----:R-:W-:-:S05]  /*0a50*/  IMAD.WIDE R2, R0, 0x4, R2 ;  /* 0x0000000400027825 */ /* 0x002fca00078e0202 */
[----:B------:R1:W-:Y:S01]  /*0a60*/  @!P1 STG.E.128 desc[UR4][R2.64], R4 ;  /* 0x0000000402009986 */ /* 0x0003e2000c101d04 */
[----:B--2---:R-:W-:Y:S01]  /*0a70*/  FFMA R15, R28, R15, R19 ;  /* 0x0000000f1c0f7223 */ /* 0x004fe20000000013 */
[----:B------:R-:W-:Y:S01]  /*0a80*/  FFMA R14, R11, R14, R18 ;  /* 0x0000000e0b0e7223 */ /* 0x000fe20000000012 */
[----:B------:R-:W-:Y:S01]  /*0a90*/  FFMA R12, R23, R12, R16 ;  /* 0x0000000c170c7223 */ /* 0x000fe20000000010 */
[----:B------:R-:W-:Y:S02]  /*0aa0*/  FFMA R13, R24, R13, R17 ;  /* 0x0000000d180d7223 */ /* 0x000fe40000000011 */
[----:B------:R-:W-:Y:S02]  /*0ab0*/  FSETP.GT.AND P4, PT, R15, RZ, PT ;  /* 0x000000ff0f00720b */ /* 0x000fe40003f84000 */
[----:B------:R-:W-:Y:S02]  /*0ac0*/  FSETP.GT.AND P5, PT, R14, RZ, PT ;  /* 0x000000ff0e00720b */ /* 0x000fe40003fa4000 */
[----:B------:R-:W-:-:S02]  /*0ad0*/  FSETP.GT.AND P6, PT, R13, RZ, PT ;  /* 0x000000ff0d00720b */ /* 0x000fc40003fc4000 */
[----:B------:R-:W-:-:S07]  /*0ae0*/  FSETP.GT.AND P2, PT, R12, RZ, PT ;  /* 0x000000ff0c00720b */ /* 0x000fce0003f44000 */
[----:B------:R-:W-:Y:S02]  /*0af0*/  @!P4 FMUL R15, R15, 0.10000000149011611938 ;  /* 0x3dcccccd0f0fc820 */ /* 0x000fe40000400000 */
[----:B------:R-:W-:Y:S02]  /*0b00*/  @!P5 FMUL R14, R14, 0.10000000149011611938 ;  /* 0x3dcccccd0e0ed820 */ /* 0x000fe40000400000 */
[----:B------:R-:W-:Y:S02]  /*0b10*/  @!P6 FMUL R13, R13, 0.10000000149011611938 ;  /* 0x3dcccccd0d0de820 */ /* 0x000fe40000400000 */
[----:B------:R-:W-:Y:S01]  /*0b20*/  @!P2 FMUL R12, R12, 0.10000000149011611938 ;  /* 0x3dcccccd0c0ca820 */ /* 0x000fe20000400000 */
[----:B-1----:R-:W-:Y:S06]  /*0b30*/  @P0 EXIT ;  /* 0x000000000000094d */ /* 0x002fec0003800000 */
[----:B------:R-:W-:Y:S01]  /*0b40*/  STG.E.128 desc[UR4][R2.64+0x800], R12 ;  /* 0x0008000c02007986 */ /* 0x000fe2000c101d04 */
[----:B------:R-:W-:Y:S05]  /*0b50*/  EXIT ;  /* 0x000000000000794d */ /* 0x000fea0003800000 */
.L_x_0:
[----:B------:R-:W-:-:S00]  /*0b60*/  BRA `(.L_x_0) ;  /* 0xfffffffc00fc7947 */ /* 0x000fc0000383ffff */
[----:B------:R-:W-:-:S00]  /*0b70*/  NOP ;  /* 0x0000000000007918 */ /* 0x000fc00000000000 */
        /* <DEDUP_REMOVED lines=8> */
.L_x_1:


//--------------------- .nv.global.init           --------------------------
	.section	.nv.global.init,"aw",@progbits
.nv.global.init:
	.type		_$_str,@object
	.size		_$_str,(_$_str_$_2 - _$_str)
_$_str:
        /*0000*/ 	.byte	0x5f, 0x5f, 0x43, 0x55, 0x44, 0x41, 0x5f, 0x46, 0x54, 0x5a, 0x00
	.type		_$_str_$_2,@object
	.size		_$_str_$_2,(.L_1 - _$_str_$_2)
_$_str_$_2:
        /*000b*/ 	.byte	0x5f, 0x5f, 0x43, 0x55, 0x44, 0x41, 0x5f, 0x50, 0x52, 0x45, 0x43, 0x5f, 0x53, 0x51, 0x52, 0x54
        /*001b*/ 	.byte	0x00
.L_1:


//--------------------- .nv.constant0.triton_poi_fused__native_batch_norm_legit_no_training_leaky_relu_8 --------------------------
	.section	.nv.constant0.triton_poi_fused__native_batch_norm_legit_no_training_leaky_relu_8,"a",@progbits
	.sectionflags	@""
	.align	4
.nv.constant0.triton_poi_fused__native_batch_norm_legit_no_training_leaky_relu_8:
	.zero		580
